//
// Generated by NVIDIA NVVM Compiler
//
// Compiler Build ID: CL-36424714
// Cuda compilation tools, release 13.0, V13.0.88
// Based on NVVM 20.0.0
//

.version 9.0
.target sm_100
.address_size 64

	// .globl	_Z16vecAddKernel_1abPiS_S_

.visible .entry _Z16vecAddKernel_1abPiS_S_(
	.param .u64 .ptr .align 1 _Z16vecAddKernel_1abPiS_S__param_0,
	.param .u64 .ptr .align 1 _Z16vecAddKernel_1abPiS_S__param_1,
	.param .u64 .ptr .align 1 _Z16vecAddKernel_1abPiS_S__param_2
)
{
	.reg .b32 	%r<8>;
	.reg .b64 	%rd<11>;

	ld.param.u64 	%rd1, [_Z16vecAddKernel_1abPiS_S__param_0];
	ld.param.u64 	%rd2, [_Z16vecAddKernel_1abPiS_S__param_1];
	ld.param.u64 	%rd3, [_Z16vecAddKernel_1abPiS_S__param_2];
	cvta.to.global.u64 	%rd4, %rd3;
	cvta.to.global.u64 	%rd5, %rd2;
	cvta.to.global.u64 	%rd6, %rd1;
	mov.u32 	%r1, %tid.x;
	mov.u32 	%r2, %ctaid.x;
	mov.u32 	%r3, %ntid.x;
	mad.lo.s32 	%r4, %r2, %r3, %r1;
	mul.wide.s32 	%rd7, %r4, 4;
	add.s64 	%rd8, %rd6, %rd7;
	ld.global.u32 	%r5, [%rd8];
	add.s64 	%rd9, %rd5, %rd7;
	ld.global.u32 	%r6, [%rd9];
	add.s32 	%r7, %r6, %r5;
	add.s64 	%rd10, %rd4, %rd7;
	st.global.u32 	[%rd10], %r7;
	ret;

}
	// .globl	_Z15vecAddKernel_1cPiS_S_i
.visible .entry _Z15vecAddKernel_1cPiS_S_i(
	.param .u64 .ptr .align 1 _Z15vecAddKernel_1cPiS_S_i_param_0,
	.param .u64 .ptr .align 1 _Z15vecAddKernel_1cPiS_S_i_param_1,
	.param .u64 .ptr .align 1 _Z15vecAddKernel_1cPiS_S_i_param_2,
	.param .u32 _Z15vecAddKernel_1cPiS_S_i_param_3
)
{
	.reg .pred 	%p<2>;
	.reg .b32 	%r<9>;
	.reg .b64 	%rd<11>;

	ld.param.u64 	%rd1, [_Z15vecAddKernel_1cPiS_S_i_param_0];
	ld.param.u64 	%rd2, [_Z15vecAddKernel_1cPiS_S_i_param_1];
	ld.param.u64 	%rd3, [_Z15vecAddKernel_1cPiS_S_i_param_2];
	ld.param.u32 	%r2, [_Z15vecAddKernel_1cPiS_S_i_param_3];
	mov.u32 	%r3, %tid.x;
	mov.u32 	%r4, %ctaid.x;
	mov.u32 	%r5, %ntid.x;
	mad.lo.s32 	%r1, %r4, %r5, %r3;
	setp.ge.s32 	%p1, %r1, %r2;
	@%p1 bra 	$L__BB1_2;
	cvta.to.global.u64 	%rd4, %rd1;
	cvta.to.global.u64 	%rd5, %rd2;
	cvta.to.global.u64 	%rd6, %rd3;
	mul.wide.s32 	%rd7, %r1, 4;
	add.s64 	%rd8, %rd4, %rd7;
	ld.global.u32 	%r6, [%rd8];
	add.s64 	%rd9, %rd5, %rd7;
	ld.global.u32 	%r7, [%rd9];
	add.s32 	%r8, %r7, %r6;
	add.s64 	%rd10, %rd6, %rd7;
	st.global.u32 	[%rd10], %r8;
$L__BB1_2:
	ret;

}


// ===== COMPILED SASS (sm_100) =====

	.target	sm_100

	.elftype	@"ET_EXEC"


//--------------------- .note.nv.tkinfo           --------------------------
	.section	.note.nv.tkinfo,"",@"SHT_NOTE"
	.sectionflags	@"SHF_NOTE_NV_TKINFO"
	.tkinfo
        /*0018*/ 	.word	0x00000002
        /*0030*/ 	.string	""
        /*0030*/ 	.string	"ptxas"
        /*0030*/ 	.string	"Cuda compilation tools, release 13.0, V13.0.88"
        /*0030*/ 	.string	"Build cuda_13.0.r13.0/compiler.36424714_0"
        /*0030*/ 	.string	"-arch sm_100 -m 64 "



//--------------------- .note.nv.cuinfo           --------------------------
	.section	.note.nv.cuinfo,"",@"SHT_NOTE"
	.sectionflags	@"SHF_NOTE_NV_CUINFO"
        /*0018*/ 	.short	0x0002
        /*001a*/ 	.short	0x0064
        /*001c*/ 	.short	0x0082
	.zero		2


//--------------------- .nv.info                  --------------------------
	.section	.nv.info,"",@"SHT_CUDA_INFO"
	.align	4


	//----- nvinfo : EIATTR_REGCOUNT
	.align		4
        /*0000*/ 	.byte	0x04, 0x2f
        /*0002*/ 	.short	(.L_1 - .L_0)
	.align		4
.L_0:
        /*0004*/ 	.word	index@(_Z16vecAddKernel_1abPiS_S_)
        /*0008*/ 	.word	0x0000000c


	//----- nvinfo : EIATTR_FRAME_SIZE
	.align		4
.L_1:
        /*000c*/ 	.byte	0x04, 0x11
        /*000e*/ 	.short	(.L_3 - .L_2)
	.align		4
.L_2:
        /*0010*/ 	.word	index@(_Z16vecAddKernel_1abPiS_S_)
        /*0014*/ 	.word	0x00000000


	//----- nvinfo : EIATTR_REGCOUNT
	.align		4
.L_3:
        /*0018*/ 	.byte	0x04, 0x2f
        /*001a*/ 	.short	(.L_5 - .L_4)
	.align		4
.L_4:
        /*001c*/ 	.word	index@(_Z15vecAddKernel_1cPiS_S_i)
        /*0020*/ 	.word	0x0000000c


	//----- nvinfo : EIATTR_FRAME_SIZE
	.align		4
.L_5:
        /*0024*/ 	.byte	0x04, 0x11
        /*0026*/ 	.short	(.L_7 - .L_6)
	.align		4
.L_6:
        /*0028*/ 	.word	index@(_Z15vecAddKernel_1cPiS_S_i)
        /*002c*/ 	.word	0x00000000


	//----- nvinfo : EIATTR_MIN_STACK_SIZE
	.align		4
.L_7:
        /*0030*/ 	.byte	0x04, 0x12
        /*0032*/ 	.short	(.L_9 - .L_8)
	.align		4
.L_8:
        /*0034*/ 	.word	index@(_Z15vecAddKernel_1cPiS_S_i)
        /*0038*/ 	.word	0x00000000


	//----- nvinfo : EIATTR_MIN_STACK_SIZE
	.align		4
.L_9:
        /*003c*/ 	.byte	0x04, 0x12
        /*003e*/ 	.short	(.L_11 - .L_10)
	.align		4
.L_10:
        /*0040*/ 	.word	index@(_Z16vecAddKernel_1abPiS_S_)
        /*0044*/ 	.word	0x00000000
.L_11:


//--------------------- .nv.compat                --------------------------
	.section	.nv.compat,"",@"SHT_CUDA_COMPAT_INFO"
	.align	4
        /*0000*/ 	.byte	0x02, 0x09, 0x00, 0x00, 0x02, 0x02, 0x01, 0x00, 0x02, 0x05, 0x05, 0x00, 0x03, 0x07, 0x01, 0x01
        /*0010*/ 	.byte	0x02, 0x03, 0x00, 0x00, 0x02, 0x06, 0x01, 0x00, 0x04, 0x0b, 0x08, 0x00, 0x09, 0x00, 0x00, 0x00
        /*0020*/ 	.byte	0x00, 0x00, 0x00, 0x00


//--------------------- .nv.info._Z15vecAddKernel_1cPiS_S_i --------------------------
	.section	.nv.info._Z15vecAddKernel_1cPiS_S_i,"",@"SHT_CUDA_INFO"
	.sectionflags	@""
	.align	4


	//----- nvinfo : EIATTR_CUDA_API_VERSION
	.align		4
        /*0000*/ 	.byte	0x04, 0x37
        /*0002*/ 	.short	(.L_13 - .L_12)
.L_12:
        /*0004*/ 	.word	0x00000082


	//----- nvinfo : EIATTR_KPARAM_INFO
	.align		4
.L_13:
        /*0008*/ 	.byte	0x04, 0x17
        /*000a*/ 	.short	(.L_15 - .L_14)
.L_14:
        /*000c*/ 	.word	0x00000000
        /*0010*/ 	.short	0x0003
        /*0012*/ 	.short	0x0018
        /*0014*/ 	.byte	0x00, 0xf0, 0x11, 0x00


	//----- nvinfo : EIATTR_KPARAM_INFO
	.align		4
.L_15:
        /*0018*/ 	.byte	0x04, 0x17
        /*001a*/ 	.short	(.L_17 - .L_16)
.L_16:
        /*001c*/ 	.word	0x00000000
        /*0020*/ 	.short	0x0002
        /*0022*/ 	.short	0x0010
        /*0024*/ 	.byte	0x00, 0xf5, 0x21, 0x00


	//----- nvinfo : EIATTR_KPARAM_INFO
	.align		4
.L_17:
        /*0028*/ 	.byte	0x04, 0x17
        /*002a*/ 	.short	(.L_19 - .L_18)
.L_18:
        /*002c*/ 	.word	0x00000000
        /*0030*/ 	.short	0x0001
        /*0032*/ 	.short	0x0008
        /*0034*/ 	.byte	0x00, 0xf5, 0x21, 0x00


	//----- nvinfo : EIATTR_KPARAM_INFO
	.align		4
.L_19:
        /*0038*/ 	.byte	0x04, 0x17
        /*003a*/ 	.short	(.L_21 - .L_20)
.L_20:
        /*003c*/ 	.word	0x00000000
        /*0040*/ 	.short	0x0000
        /*0042*/ 	.short	0x0000
        /*0044*/ 	.byte	0x00, 0xf5, 0x21, 0x00


	//----- nvinfo : EIATTR_SPARSE_MMA_MASK
	.align		4
.L_21:
        /*0048*/ 	.byte	0x03, 0x50
        /*004a*/ 	.short	0x0000


	//----- nvinfo : EIATTR_MAXREG_COUNT
	.align		4
        /*004c*/ 	.byte	0x03, 0x1b
        /*004e*/ 	.short	0x00ff


	//----- nvinfo : EIATTR_MERCURY_ISA_VERSION
	.align		4
        /*0050*/ 	.byte	0x03, 0x5f
        /*0052*/ 	.short	0x0101


	//----- nvinfo : EIATTR_VRC_CTA_INIT_COUNT
	.align		4
        /*0054*/ 	.byte	0x02, 0x4a
	.zero		1
	.zero		1


	//----- nvinfo : EIATTR_EXIT_INSTR_OFFSETS
	.align		4
        /*0058*/ 	.byte	0x04, 0x1c
        /*005a*/ 	.short	(.L_23 - .L_22)


	//   ....[0]....
.L_22:
        /*005c*/ 	.word	0x00000070


	//   ....[1]....
        /*0060*/ 	.word	0x00000130


	//----- nvinfo : EIATTR_CBANK_PARAM_SIZE
	.align		4
.L_23:
        /*0064*/ 	.byte	0x03, 0x19
        /*0066*/ 	.short	0x001c


	//----- nvinfo : EIATTR_PARAM_CBANK
	.align		4
        /*0068*/ 	.byte	0x04, 0x0a
        /*006a*/ 	.short	(.L_25 - .L_24)
	.align		4
.L_24:
        /*006c*/ 	.word	index@(.nv.constant0._Z15vecAddKernel_1cPiS_S_i)
        /*0070*/ 	.short	0x0380
        /*0072*/ 	.short	0x001c


	//----- nvinfo : EIATTR_SW_WAR
	.align		4
.L_25:
        /*0074*/ 	.byte	0x04, 0x36
        /*0076*/ 	.short	(.L_27 - .L_26)
.L_26:
        /*0078*/ 	.word	0x00000008
.L_27:


//--------------------- .nv.info._Z16vecAddKernel_1abPiS_S_ --------------------------
	.section	.nv.info._Z16vecAddKernel_1abPiS_S_,"",@"SHT_CUDA_INFO"
	.sectionflags	@""
	.align	4


	//----- nvinfo : EIATTR_CUDA_API_VERSION
	.align		4
        /*0000*/ 	.byte	0x04, 0x37
        /*0002*/ 	.short	(.L_29 - .L_28)
.L_28:
        /*0004*/ 	.word	0x00000082


	//----- nvinfo : EIATTR_KPARAM_INFO
	.align		4
.L_29:
        /*0008*/ 	.byte	0x04, 0x17
        /*000a*/ 	.short	(.L_31 - .L_30)
.L_30:
        /*000c*/ 	.word	0x00000000
        /*0010*/ 	.short	0x0002
        /*0012*/ 	.short	0x0010
        /*0014*/ 	.byte	0x00, 0xf5, 0x21, 0x00


	//----- nvinfo : EIATTR_KPARAM_INFO
	.align		4
.L_31:
        /*0018*/ 	.byte	0x04, 0x17
        /*001a*/ 	.short	(.L_33 - .L_32)
.L_32:
        /*001c*/ 	.word	0x00000000
        /*0020*/ 	.short	0x0001
        /*0022*/ 	.short	0x0008
        /*0024*/ 	.byte	0x00, 0xf5, 0x21, 0x00


	//----- nvinfo : EIATTR_KPARAM_INFO
	.align		4
.L_33:
        /*0028*/ 	.byte	0x04, 0x17
        /*002a*/ 	.short	(.L_35 - .L_34)
.L_34:
        /*002c*/ 	.word	0x00000000
        /*0030*/ 	.short	0x0000
        /*0032*/ 	.short	0x0000
        /*0034*/ 	.byte	0x00, 0xf5, 0x21, 0x00


	//----- nvinfo : EIATTR_SPARSE_MMA_MASK
	.align		4
.L_35:
        /*0038*/ 	.byte	0x03, 0x50
        /*003a*/ 	.short	0x0000


	//----- nvinfo : EIATTR_MAXREG_COUNT
	.align		4
        /*003c*/ 	.byte	0x03, 0x1b
        /*003e*/ 	.short	0x00ff


	//----- nvinfo : EIATTR_MERCURY_ISA_VERSION
	.align		4
        /*0040*/ 	.byte	0x03, 0x5f
        /*0042*/ 	.short	0x0101


	//----- nvinfo : EIATTR_VRC_CTA_INIT_COUNT
	.align		4
        /*0044*/ 	.byte	0x02, 0x4a
	.zero		1
	.zero		1


	//----- nvinfo : EIATTR_EXIT_INSTR_OFFSETS
	.align		4
        /*0048*/ 	.byte	0x04, 0x1c
        /*004a*/ 	.short	(.L_37 - .L_36)


	//   ....[0]....
.L_36:
        /*004c*/ 	.word	0x00000100


	//----- nvinfo : EIATTR_CBANK_PARAM_SIZE
	.align		4
.L_37:
        /*0050*/ 	.byte	0x03, 0x19
        /*0052*/ 	.short	0x0018


	//----- nvinfo : EIATTR_PARAM_CBANK
	.align		4
        /*0054*/ 	.byte	0x04, 0x0a
        /*0056*/ 	.short	(.L_39 - .L_38)
	.align		4
.L_38:
        /*0058*/ 	.word	index@(.nv.constant0._Z16vecAddKernel_1abPiS_S_)
        /*005c*/ 	.short	0x0380
        /*005e*/ 	.short	0x0018


	//----- nvinfo : EIATTR_SW_WAR
	.align		4
.L_39:
        /*0060*/ 	.byte	0x04, 0x36
        /*0062*/ 	.short	(.L_41 - .L_40)
.L_40:
        /*0064*/ 	.word	0x00000008
.L_41:


//--------------------- .nv.callgraph             --------------------------
	.section	.nv.callgraph,"",@"SHT_CUDA_CALLGRAPH"
	.align	4
	.sectionentsize	8
	.align		4
        /*0000*/ 	.word	0x00000000
	.align		4
        /*0004*/ 	.word	0xffffffff
	.align		4
        /*0008*/ 	.word	0x00000000
	.align		4
        /*000c*/ 	.word	0xfffffffe
	.align		4
        /*0010*/ 	.word	0x00000000
	.align		4
        /*0014*/ 	.word	0xfffffffd
	.align		4
        /*0018*/ 	.word	0x00000000
	.align		4
        /*001c*/ 	.word	0xfffffffc


//--------------------- .text._Z15vecAddKernel_1cPiS_S_i --------------------------
	.section	.text._Z15vecAddKernel_1cPiS_S_i,"ax",@progbits
	.align	128
        .global         _Z15vecAddKernel_1cPiS_S_i
        .type           _Z15vecAddKernel_1cPiS_S_i,@function
        .size           _Z15vecAddKernel_1cPiS_S_i,(.L_x_2 - _Z15vecAddKernel_1cPiS_S_i)
        .other          _Z15vecAddKernel_1cPiS_S_i,@"STO_CUDA_ENTRY STV_DEFAULT"
_Z15vecAddKernel_1cPiS_S_i:
.text._Z15vecAddKernel_1cPiS_S_i:
[----:B------:R-:W-:Y:S01]  /*0000*/  LDC R1, c[0x0][0x37c] ;  /* 0x0000df00ff017b82 */ /* 0x000fe20000000800 */
[----:B------:R-:W0:Y:S07]  /*0010*/  S2R R9, SR_TID.X ;  /* 0x0000000000097919 */ /* 0x000e2e0000002100 */
[----:B------:R-:W0:Y:S01]  /*0020*/  S2UR UR4, SR_CTAID.X ;  /* 0x00000000000479c3 */ /* 0x000e220000002500 */
[----:B------:R-:W1:Y:S07]  /*0030*/  LDCU UR5, c[0x0][0x398] ;  /* 0x00007300ff0577ac */ /* 0x000e6e0008000800 */
[----:B------:R-:W0:Y:S02]  /*0040*/  LDC R0, c[0x0][0x360] ;  /* 0x0000d800ff007b82 */ /* 0x000e240000000800 */
[----:B0-----:R-:W-:-:S05]  /*0050*/  IMAD R9, R0, UR4, R9 ;  /* 0x0000000400097c24 */ /* 0x001fca000f8e0209 */
[----:B-1----:R-:W-:-:S13]  /*0060*/  ISETP.GE.AND P0, PT, R9, UR5, PT ;  /* 0x0000000509007c0c */ /* 0x002fda000bf06270 */
[----:B------:R-:W-:Y:S05]  /*0070*/  @P0 EXIT ;  /* 0x000000000000094d */ /* 0x000fea0003800000 */
[----:B------:R-:W0:Y:S01]  /*0080*/  LDC.64 R2, c[0x0][0x380] ;  /* 0x0000e000ff027b82 */ /* 0x000e220000000a00 */
[----:B------:R-:W1:Y:S07]  /*0090*/  LDCU.64 UR4, c[0x0][0x358] ;  /* 0x00006b00ff0477ac */ /* 0x000e6e0008000a00 */
[----:B------:R-:W2:Y:S08]  /*00a0*/  LDC.64 R4, c[0x0][0x388] ;  /* 0x0000e200ff047b82 */ /* 0x000eb00000000a00 */
[----:B------:R-:W3:Y:S01]  /*00b0*/  LDC.64 R6, c[0x0][0x390] ;  /* 0x0000e400ff067b82 */ /* 0x000ee20000000a00 */
[----:B0-----:R-:W-:-:S06]  /*00c0*/  IMAD.WIDE R2, R9, 0x4, R2 ;  /* 0x0000000409027825 */ /* 0x001fcc00078e0202 */
[----:B-1----:R-:W4:Y:S01]  /*00d0*/  LDG.E R2, desc[UR4][R2.64] ;  /* 0x0000000402027981 */ /* 0x002f22000c1e1900 */
[----:B--2---:R-:W-:-:S06]  /*00e0*/  IMAD.WIDE R4, R9, 0x4, R4 ;  /* 0x0000000409047825 */ /* 0x004fcc00078e0204 */
[----:B------:R-:W4:Y:S01]  /*00f0*/  LDG.E R5, desc[UR4][R4.64] ;  /* 0x0000000404057981 */ /* 0x000f22000c1e1900 */
[----:B---3--:R-:W-:Y:S01]  /*0100*/  IMAD.WIDE R6, R9, 0x4, R6 ;  /* 0x0000000409067825 */ /* 0x008fe200078e0206 */
[----:B----4-:R-:W-:-:S05]  /*0110*/  IADD3 R9, PT, PT, R2, R5, RZ ;  /* 0x0000000502097210 */ /* 0x010fca0007ffe0ff */
[----:B------:R-:W-:Y:S01]  /*0120*/  STG.E desc[UR4][R6.64], R9 ;  /* 0x0000000906007986 */ /* 0x000fe2000c101904 */
[----:B------:R-:W-:Y:S05]  /*0130*/  EXIT ;  /* 0x000000000000794d */ /* 0x000fea0003800000 */
.L_x_0:
[----:B------:R-:W-:-:S00]  /*0140*/  BRA `(.L_x_0) ;  /* 0xfffffffc00fc7947 */ /* 0x000fc0000383ffff */
[----:B------:R-:W-:-:S00]  /*0150*/  NOP ;  /* 0x0000000000007918 */ /* 0x000fc00000000000 */
        /* <DEDUP_REMOVED lines=10> */
.L_x_2:


//--------------------- .text._Z16vecAddKernel_1abPiS_S_ --------------------------
	.section	.text._Z16vecAddKernel_1abPiS_S_,"ax",@progbits
	.align	128
        .global         _Z16vecAddKernel_1abPiS_S_
        .type           _Z16vecAddKernel_1abPiS_S_,@function
        .size           _Z16vecAddKernel_1abPiS_S_,(.L_x_3 - _Z16vecAddKernel_1abPiS_S_)
        .other          _Z16vecAddKernel_1abPiS_S_,@"STO_CUDA_ENTRY STV_DEFAULT"
_Z16vecAddKernel_1abPiS_S_:
.text._Z16vecAddKernel_1abPiS_S_:
[----:B------:R-:W-:Y:S01]  /*0000*/  LDC R1, c[0x0][0x37c] ;  /* 0x0000df00ff017b82 */ /* 0x000fe20000000800 */
[----:B------:R-:W0:Y:S07]  /*0010*/  S2R R9, SR_TID.X ;  /* 0x0000000000097919 */ /* 0x000e2e0000002100 */
[----:B------:R-:W0:Y:S01]  /*0020*/  S2UR UR6, SR_CTAID.X ;  /* 0x00000000000679c3 */ /* 0x000e220000002500 */
[----:B------:R-:W1:Y:S07]  /*0030*/  LDCU.64 UR4, c[0x0][0x358] ;  /* 0x00006b00ff0477ac */ /* 0x000e6e0008000a00 */
[----:B------:R-:W0:Y:S08]  /*0040*/  LDC R0, c[0x0][0x360] ;  /* 0x0000d800ff007b82 */ /* 0x000e300000000800 */
[----:B------:R-:W2:Y:S08]  /*0050*/  LDC.64 R2, c[0x0][0x380] ;  /* 0x0000e000ff027b82 */ /* 0x000eb00000000a00 */
[----:B------:R-:W3:Y:S01]  /*0060*/  LDC.64 R4, c[0x0][0x388] ;  /* 0x0000e200ff047b82 */ /* 0x000ee20000000a00 */
[----:B0-----:R-:W-:-:S07]  /*0070*/  IMAD R9, R0, UR6, R9 ;  /* 0x0000000600097c24 */ /* 0x001fce000f8e0209 */
[----:B------:R-:W0:Y:S01]  /*0080*/  LDC.64 R6, c[0x0][0x390] ;  /* 0x0000e400ff067b82 */ /* 0x000e220000000a00 */
[----:B--2---:R-:W-:-:S06]  /*0090*/  IMAD.WIDE R2, R9, 0x4, R2 ;  /* 0x0000000409027825 */ /* 0x004fcc00078e0202 */
[----:B-1----:R-:W2:Y:S01]  /*00a0*/  LDG.E R2, desc[UR4][R2.64] ;  /* 0x0000000402027981 */ /* 0x002ea2000c1e1900 */
[----:B---3--:R-:W-:-:S06]  /*00b0*/  IMAD.WIDE R4, R9, 0x4, R4 ;  /* 0x0000000409047825 */ /* 0x008fcc00078e0204 */
[----:B------:R-:W2:Y:S01]  /*00c0*/  LDG.E R5, desc[UR4][R4.64] ;  /* 0x0000000404057981 */ /* 0x000ea2000c1e1900 */
[----:B0-----:R-:W-:Y:S01]  /*00d0*/  IMAD.WIDE R6, R9, 0x4, R6 ;  /* 0x0000000409067825 */ /* 0x001fe200078e0206 */
[----:B--2---:R-:W-:-:S05]  /*00e0*/  IADD3 R9, PT, PT, R2, R5, RZ ;  /* 0x0000000502097210 */ /* 0x004fca0007ffe0ff */
[----:B------:R-:W-:Y:S01]  /*00f0*/  STG.E desc[UR4][R6.64], R9 ;  /* 0x0000000906007986 */ /* 0x000fe2000c101904 */
[----:B------:R-:W-:Y:S05]  /*0100*/  EXIT ;  /* 0x000000000000794d */ /* 0x000fea0003800000 */
.L_x_1:
        /* <DEDUP_REMOVED lines=15> */
.L_x_3:


//--------------------- .nv.shared.reserved.0     --------------------------
	.section	.nv.shared.reserved.0,"aw",@nobits
	.weak		__nv_reservedSMEM_offset_0_alias
	.size		__nv_reservedSMEM_offset_0_alias, 0, 64
	.other		__nv_reservedSMEM_offset_0_alias,@"STO_CUDA_RESERVED_SHARED STV_DEFAULT"
__nv_reservedSMEM_offset_0_alias:
	.zero		0
	.zero		64


//--------------------- .nv.constant0._Z15vecAddKernel_1cPiS_S_i --------------------------
	.section	.nv.constant0._Z15vecAddKernel_1cPiS_S_i,"a",@progbits
	.sectionflags	@""
	.align	4
.nv.constant0._Z15vecAddKernel_1cPiS_S_i:
	.zero		924


//--------------------- .nv.constant0._Z16vecAddKernel_1abPiS_S_ --------------------------
	.section	.nv.constant0._Z16vecAddKernel_1abPiS_S_,"a",@progbits
	.sectionflags	@""
	.align	4
.nv.constant0._Z16vecAddKernel_1abPiS_S_:
	.zero		920


//--------------------- SYMBOLS --------------------------

	.type		.nv.reservedSmem.offset0,@object
	.size		.nv.reservedSmem.offset0,0x4
